//
// Generated by NVIDIA NVVM Compiler
//
// Compiler Build ID: CL-36424714
// Cuda compilation tools, release 13.0, V13.0.88
// Based on NVVM 20.0.0
//

.version 9.0
.target sm_100
.address_size 64

	// .globl	_Z14add_arrays_gpuPfS_S_i
.global .align 1 .b8 _ZN34_INTERNAL_4e1233cb_4_k_cu_e5e98be74cuda3std3__45__cpo5beginE[1];
.global .align 1 .b8 _ZN34_INTERNAL_4e1233cb_4_k_cu_e5e98be74cuda3std3__45__cpo3endE[1];
.global .align 1 .b8 _ZN34_INTERNAL_4e1233cb_4_k_cu_e5e98be74cuda3std3__45__cpo6cbeginE[1];
.global .align 1 .b8 _ZN34_INTERNAL_4e1233cb_4_k_cu_e5e98be74cuda3std3__45__cpo4cendE[1];
.global .align 1 .b8 _ZN34_INTERNAL_4e1233cb_4_k_cu_e5e98be74cuda3std3__45__cpo6rbeginE[1];
.global .align 1 .b8 _ZN34_INTERNAL_4e1233cb_4_k_cu_e5e98be74cuda3std3__45__cpo4rendE[1];
.global .align 1 .b8 _ZN34_INTERNAL_4e1233cb_4_k_cu_e5e98be74cuda3std3__45__cpo7crbeginE[1];
.global .align 1 .b8 _ZN34_INTERNAL_4e1233cb_4_k_cu_e5e98be74cuda3std3__45__cpo5crendE[1];
.global .align 1 .b8 _ZN34_INTERNAL_4e1233cb_4_k_cu_e5e98be74cuda3std3__436_GLOBAL__N__4e1233cb_4_k_cu_e5e98be76ignoreE[1];
.global .align 1 .b8 _ZN34_INTERNAL_4e1233cb_4_k_cu_e5e98be74cuda3std3__419piecewise_constructE[1];
.global .align 1 .b8 _ZN34_INTERNAL_4e1233cb_4_k_cu_e5e98be74cuda3std3__48in_placeE[1];
.global .align 1 .b8 _ZN34_INTERNAL_4e1233cb_4_k_cu_e5e98be74cuda3std3__420unreachable_sentinelE[1];
.global .align 1 .b8 _ZN34_INTERNAL_4e1233cb_4_k_cu_e5e98be74cuda3std3__47nulloptE[1];
.global .align 1 .b8 _ZN34_INTERNAL_4e1233cb_4_k_cu_e5e98be74cuda3std3__48unexpectE[1];
.global .align 1 .b8 _ZN34_INTERNAL_4e1233cb_4_k_cu_e5e98be74cuda3std6ranges3__45__cpo4swapE[1];
.global .align 1 .b8 _ZN34_INTERNAL_4e1233cb_4_k_cu_e5e98be74cuda3std6ranges3__45__cpo9iter_moveE[1];
.global .align 1 .b8 _ZN34_INTERNAL_4e1233cb_4_k_cu_e5e98be74cuda3std6ranges3__45__cpo5beginE[1];
.global .align 1 .b8 _ZN34_INTERNAL_4e1233cb_4_k_cu_e5e98be74cuda3std6ranges3__45__cpo3endE[1];
.global .align 1 .b8 _ZN34_INTERNAL_4e1233cb_4_k_cu_e5e98be74cuda3std6ranges3__45__cpo6cbeginE[1];
.global .align 1 .b8 _ZN34_INTERNAL_4e1233cb_4_k_cu_e5e98be74cuda3std6ranges3__45__cpo4cendE[1];
.global .align 1 .b8 _ZN34_INTERNAL_4e1233cb_4_k_cu_e5e98be74cuda3std6ranges3__45__cpo7advanceE[1];
.global .align 1 .b8 _ZN34_INTERNAL_4e1233cb_4_k_cu_e5e98be74cuda3std6ranges3__45__cpo9iter_swapE[1];
.global .align 1 .b8 _ZN34_INTERNAL_4e1233cb_4_k_cu_e5e98be74cuda3std6ranges3__45__cpo4nextE[1];
.global .align 1 .b8 _ZN34_INTERNAL_4e1233cb_4_k_cu_e5e98be74cuda3std6ranges3__45__cpo4prevE[1];
.global .align 1 .b8 _ZN34_INTERNAL_4e1233cb_4_k_cu_e5e98be74cuda3std6ranges3__45__cpo4dataE[1];
.global .align 1 .b8 _ZN34_INTERNAL_4e1233cb_4_k_cu_e5e98be74cuda3std6ranges3__45__cpo5cdataE[1];
.global .align 1 .b8 _ZN34_INTERNAL_4e1233cb_4_k_cu_e5e98be74cuda3std6ranges3__45__cpo4sizeE[1];
.global .align 1 .b8 _ZN34_INTERNAL_4e1233cb_4_k_cu_e5e98be74cuda3std6ranges3__45__cpo5ssizeE[1];
.global .align 1 .b8 _ZN34_INTERNAL_4e1233cb_4_k_cu_e5e98be74cuda3std6ranges3__45__cpo8distanceE[1];
.global .align 1 .b8 _ZN34_INTERNAL_4e1233cb_4_k_cu_e5e98be76thrust24THRUST_300001_SM_1000_NS8cuda_cub3parE[1];
.global .align 1 .b8 _ZN34_INTERNAL_4e1233cb_4_k_cu_e5e98be76thrust24THRUST_300001_SM_1000_NS8cuda_cub10par_nosyncE[1];
.global .align 1 .b8 _ZN34_INTERNAL_4e1233cb_4_k_cu_e5e98be76thrust24THRUST_300001_SM_1000_NS6system6detail10sequential3seqE[1];
.global .align 1 .b8 _ZN34_INTERNAL_4e1233cb_4_k_cu_e5e98be76thrust24THRUST_300001_SM_1000_NS6system3cpp3parE[1];
.global .align 1 .b8 _ZN34_INTERNAL_4e1233cb_4_k_cu_e5e98be76thrust24THRUST_300001_SM_1000_NS12placeholders2_1E[1];
.global .align 1 .b8 _ZN34_INTERNAL_4e1233cb_4_k_cu_e5e98be76thrust24THRUST_300001_SM_1000_NS12placeholders2_2E[1];
.global .align 1 .b8 _ZN34_INTERNAL_4e1233cb_4_k_cu_e5e98be76thrust24THRUST_300001_SM_1000_NS12placeholders2_3E[1];
.global .align 1 .b8 _ZN34_INTERNAL_4e1233cb_4_k_cu_e5e98be76thrust24THRUST_300001_SM_1000_NS12placeholders2_4E[1];
.global .align 1 .b8 _ZN34_INTERNAL_4e1233cb_4_k_cu_e5e98be76thrust24THRUST_300001_SM_1000_NS12placeholders2_5E[1];
.global .align 1 .b8 _ZN34_INTERNAL_4e1233cb_4_k_cu_e5e98be76thrust24THRUST_300001_SM_1000_NS12placeholders2_6E[1];
.global .align 1 .b8 _ZN34_INTERNAL_4e1233cb_4_k_cu_e5e98be76thrust24THRUST_300001_SM_1000_NS12placeholders2_7E[1];
.global .align 1 .b8 _ZN34_INTERNAL_4e1233cb_4_k_cu_e5e98be76thrust24THRUST_300001_SM_1000_NS12placeholders2_8E[1];
.global .align 1 .b8 _ZN34_INTERNAL_4e1233cb_4_k_cu_e5e98be76thrust24THRUST_300001_SM_1000_NS12placeholders2_9E[1];
.global .align 1 .b8 _ZN34_INTERNAL_4e1233cb_4_k_cu_e5e98be76thrust24THRUST_300001_SM_1000_NS12placeholders3_10E[1];
.global .align 1 .b8 _ZN34_INTERNAL_4e1233cb_4_k_cu_e5e98be76thrust24THRUST_300001_SM_1000_NS3seqE[1];
.global .align 1 .b8 _ZN34_INTERNAL_4e1233cb_4_k_cu_e5e98be76thrust24THRUST_300001_SM_1000_NS6deviceE[1];

.visible .entry _Z14add_arrays_gpuPfS_S_i(
	.param .u64 .ptr .align 1 _Z14add_arrays_gpuPfS_S_i_param_0,
	.param .u64 .ptr .align 1 _Z14add_arrays_gpuPfS_S_i_param_1,
	.param .u64 .ptr .align 1 _Z14add_arrays_gpuPfS_S_i_param_2,
	.param .u32 _Z14add_arrays_gpuPfS_S_i_param_3
)
{
	.reg .pred 	%p<2>;
	.reg .b32 	%r<6>;
	.reg .b32 	%f<4>;
	.reg .b64 	%rd<11>;

	ld.param.u64 	%rd1, [_Z14add_arrays_gpuPfS_S_i_param_0];
	ld.param.u64 	%rd2, [_Z14add_arrays_gpuPfS_S_i_param_1];
	ld.param.u64 	%rd3, [_Z14add_arrays_gpuPfS_S_i_param_2];
	ld.param.u32 	%r2, [_Z14add_arrays_gpuPfS_S_i_param_3];
	mov.u32 	%r3, %ctaid.x;
	mov.u32 	%r4, %ntid.x;
	mov.u32 	%r5, %tid.x;
	mad.lo.s32 	%r1, %r3, %r4, %r5;
	setp.ge.s32 	%p1, %r1, %r2;
	@%p1 bra 	$L__BB0_2;
	cvta.to.global.u64 	%rd4, %rd1;
	cvta.to.global.u64 	%rd5, %rd2;
	cvta.to.global.u64 	%rd6, %rd3;
	mul.wide.s32 	%rd7, %r1, 4;
	add.s64 	%rd8, %rd4, %rd7;
	ld.global.f32 	%f1, [%rd8];
	add.s64 	%rd9, %rd5, %rd7;
	ld.global.f32 	%f2, [%rd9];
	add.f32 	%f3, %f1, %f2;
	add.s64 	%rd10, %rd6, %rd7;
	st.global.f32 	[%rd10], %f3;
$L__BB0_2:
	ret;

}
	// .globl	_ZN3cub18CUB_300001_SM_10006detail11EmptyKernelIvEEvv
.visible .entry _ZN3cub18CUB_300001_SM_10006detail11EmptyKernelIvEEvv()
{


	ret;

}


// ===== COMPILED SASS (sm_100) =====

	.target	sm_100

	.elftype	@"ET_EXEC"


//--------------------- .note.nv.tkinfo           --------------------------
	.section	.note.nv.tkinfo,"",@"SHT_NOTE"
	.sectionflags	@"SHF_NOTE_NV_TKINFO"
	.tkinfo
        /*0018*/ 	.word	0x00000002
        /*0030*/ 	.string	""
        /*0030*/ 	.string	"ptxas"
        /*0030*/ 	.string	"Cuda compilation tools, release 13.0, V13.0.88"
        /*0030*/ 	.string	"Build cuda_13.0.r13.0/compiler.36424714_0"
        /*0030*/ 	.string	"-arch sm_100 -m 64 "



//--------------------- .note.nv.cuinfo           --------------------------
	.section	.note.nv.cuinfo,"",@"SHT_NOTE"
	.sectionflags	@"SHF_NOTE_NV_CUINFO"
        /*0018*/ 	.short	0x0002
        /*001a*/ 	.short	0x0064
        /*001c*/ 	.short	0x0082
	.zero		2


//--------------------- .nv.info                  --------------------------
	.section	.nv.info,"",@"SHT_CUDA_INFO"
	.align	4


	//----- nvinfo : EIATTR_REGCOUNT
	.align		4
        /*0000*/ 	.byte	0x04, 0x2f
        /*0002*/ 	.short	(.L_46 - .L_45)
	.align		4
.L_45:
        /*0004*/ 	.word	index@(_Z14add_arrays_gpuPfS_S_i)
        /*0008*/ 	.word	0x0000000c


	//----- nvinfo : EIATTR_FRAME_SIZE
	.align		4
.L_46:
        /*000c*/ 	.byte	0x04, 0x11
        /*000e*/ 	.short	(.L_48 - .L_47)
	.align		4
.L_47:
        /*0010*/ 	.word	index@(_Z14add_arrays_gpuPfS_S_i)
        /*0014*/ 	.word	0x00000000


	//----- nvinfo : EIATTR_REGCOUNT
	.align		4
.L_48:
        /*0018*/ 	.byte	0x04, 0x2f
        /*001a*/ 	.short	(.L_50 - .L_49)
	.align		4
.L_49:
        /*001c*/ 	.word	index@(_ZN3cub18CUB_300001_SM_10006detail11EmptyKernelIvEEvv)
        /*0020*/ 	.word	0x00000004


	//----- nvinfo : EIATTR_FRAME_SIZE
	.align		4
.L_50:
        /*0024*/ 	.byte	0x04, 0x11
        /*0026*/ 	.short	(.L_52 - .L_51)
	.align		4
.L_51:
        /*0028*/ 	.word	index@(_ZN3cub18CUB_300001_SM_10006detail11EmptyKernelIvEEvv)
        /*002c*/ 	.word	0x00000000


	//----- nvinfo : EIATTR_MIN_STACK_SIZE
	.align		4
.L_52:
        /*0030*/ 	.byte	0x04, 0x12
        /*0032*/ 	.short	(.L_54 - .L_53)
	.align		4
.L_53:
        /*0034*/ 	.word	index@(_ZN3cub18CUB_300001_SM_10006detail11EmptyKernelIvEEvv)
        /*0038*/ 	.word	0x00000000


	//----- nvinfo : EIATTR_MIN_STACK_SIZE
	.align		4
.L_54:
        /*003c*/ 	.byte	0x04, 0x12
        /*003e*/ 	.short	(.L_56 - .L_55)
	.align		4
.L_55:
        /*0040*/ 	.word	index@(_Z14add_arrays_gpuPfS_S_i)
        /*0044*/ 	.word	0x00000000
.L_56:


//--------------------- .nv.compat                --------------------------
	.section	.nv.compat,"",@"SHT_CUDA_COMPAT_INFO"
	.align	4
        /*0000*/ 	.byte	0x02, 0x09, 0x00, 0x00, 0x02, 0x02, 0x01, 0x00, 0x02, 0x05, 0x05, 0x00, 0x03, 0x07, 0x01, 0x01
        /*0010*/ 	.byte	0x02, 0x03, 0x00, 0x00, 0x02, 0x06, 0x01, 0x00, 0x04, 0x0b, 0x08, 0x00, 0x09, 0x00, 0x00, 0x00
        /*0020*/ 	.byte	0x00, 0x00, 0x00, 0x00


//--------------------- .nv.info._ZN3cub18CUB_300001_SM_10006detail11EmptyKernelIvEEvv --------------------------
	.section	.nv.info._ZN3cub18CUB_300001_SM_10006detail11EmptyKernelIvEEvv,"",@"SHT_CUDA_INFO"
	.sectionflags	@""
	.align	4


	//----- nvinfo : EIATTR_CUDA_API_VERSION
	.align		4
        /*0000*/ 	.byte	0x04, 0x37
        /*0002*/ 	.short	(.L_58 - .L_57)
.L_57:
        /*0004*/ 	.word	0x00000082


	//----- nvinfo : EIATTR_SPARSE_MMA_MASK
	.align		4
.L_58:
        /*0008*/ 	.byte	0x03, 0x50
        /*000a*/ 	.short	0x0000


	//----- nvinfo : EIATTR_MAXREG_COUNT
	.align		4
        /*000c*/ 	.byte	0x03, 0x1b
        /*000e*/ 	.short	0x00ff


	//----- nvinfo : EIATTR_MERCURY_ISA_VERSION
	.align		4
        /*0010*/ 	.byte	0x03, 0x5f
        /*0012*/ 	.short	0x0101


	//----- nvinfo : EIATTR_VRC_CTA_INIT_COUNT
	.align		4
        /*0014*/ 	.byte	0x02, 0x4a
	.zero		1
	.zero		1


	//----- nvinfo : EIATTR_EXIT_INSTR_OFFSETS
	.align		4
        /*0018*/ 	.byte	0x04, 0x1c
        /*001a*/ 	.short	(.L_60 - .L_59)


	//   ....[0]....
.L_59:
        /*001c*/ 	.word	0x00000010


	//----- nvinfo : EIATTR_SW_WAR
	.align		4
.L_60:
        /*0020*/ 	.byte	0x04, 0x36
        /*0022*/ 	.short	(.L_62 - .L_61)
.L_61:
        /*0024*/ 	.word	0x00000008
.L_62:


//--------------------- .nv.info._Z14add_arrays_gpuPfS_S_i --------------------------
	.section	.nv.info._Z14add_arrays_gpuPfS_S_i,"",@"SHT_CUDA_INFO"
	.sectionflags	@""
	.align	4


	//----- nvinfo : EIATTR_CUDA_API_VERSION
	.align		4
        /*0000*/ 	.byte	0x04, 0x37
        /*0002*/ 	.short	(.L_64 - .L_63)
.L_63:
        /*0004*/ 	.word	0x00000082


	//----- nvinfo : EIATTR_KPARAM_INFO
	.align		4
.L_64:
        /*0008*/ 	.byte	0x04, 0x17
        /*000a*/ 	.short	(.L_66 - .L_65)
.L_65:
        /*000c*/ 	.word	0x00000000
        /*0010*/ 	.short	0x0003
        /*0012*/ 	.short	0x0018
        /*0014*/ 	.byte	0x00, 0xf0, 0x11, 0x00


	//----- nvinfo : EIATTR_KPARAM_INFO
	.align		4
.L_66:
        /*0018*/ 	.byte	0x04, 0x17
        /*001a*/ 	.short	(.L_68 - .L_67)
.L_67:
        /*001c*/ 	.word	0x00000000
        /*0020*/ 	.short	0x0002
        /*0022*/ 	.short	0x0010
        /*0024*/ 	.byte	0x00, 0xf5, 0x21, 0x00


	//----- nvinfo : EIATTR_KPARAM_INFO
	.align		4
.L_68:
        /*0028*/ 	.byte	0x04, 0x17
        /*002a*/ 	.short	(.L_70 - .L_69)
.L_69:
        /*002c*/ 	.word	0x00000000
        /*0030*/ 	.short	0x0001
        /*0032*/ 	.short	0x0008
        /*0034*/ 	.byte	0x00, 0xf5, 0x21, 0x00


	//----- nvinfo : EIATTR_KPARAM_INFO
	.align		4
.L_70:
        /*0038*/ 	.byte	0x04, 0x17
        /*003a*/ 	.short	(.L_72 - .L_71)
.L_71:
        /*003c*/ 	.word	0x00000000
        /*0040*/ 	.short	0x0000
        /*0042*/ 	.short	0x0000
        /*0044*/ 	.byte	0x00, 0xf5, 0x21, 0x00


	//----- nvinfo : EIATTR_SPARSE_MMA_MASK
	.align		4
.L_72:
        /*0048*/ 	.byte	0x03, 0x50
        /*004a*/ 	.short	0x0000


	//----- nvinfo : EIATTR_MAXREG_COUNT
	.align		4
        /*004c*/ 	.byte	0x03, 0x1b
        /*004e*/ 	.short	0x00ff


	//----- nvinfo : EIATTR_MERCURY_ISA_VERSION
	.align		4
        /*0050*/ 	.byte	0x03, 0x5f
        /*0052*/ 	.short	0x0101


	//----- nvinfo : EIATTR_VRC_CTA_INIT_COUNT
	.align		4
        /*0054*/ 	.byte	0x02, 0x4a
	.zero		1
	.zero		1


	//----- nvinfo : EIATTR_EXIT_INSTR_OFFSETS
	.align		4
        /*0058*/ 	.byte	0x04, 0x1c
        /*005a*/ 	.short	(.L_74 - .L_73)


	//   ....[0]....
.L_73:
        /*005c*/ 	.word	0x00000070


	//   ....[1]....
        /*0060*/ 	.word	0x00000130


	//----- nvinfo : EIATTR_CBANK_PARAM_SIZE
	.align		4
.L_74:
        /*0064*/ 	.byte	0x03, 0x19
        /*0066*/ 	.short	0x001c


	//----- nvinfo : EIATTR_PARAM_CBANK
	.align		4
        /*0068*/ 	.byte	0x04, 0x0a
        /*006a*/ 	.short	(.L_76 - .L_75)
	.align		4
.L_75:
        /*006c*/ 	.word	index@(.nv.constant0._Z14add_arrays_gpuPfS_S_i)
        /*0070*/ 	.short	0x0380
        /*0072*/ 	.short	0x001c


	//----- nvinfo : EIATTR_SW_WAR
	.align		4
.L_76:
        /*0074*/ 	.byte	0x04, 0x36
        /*0076*/ 	.short	(.L_78 - .L_77)
.L_77:
        /*0078*/ 	.word	0x00000008
.L_78:


//--------------------- .nv.callgraph             --------------------------
	.section	.nv.callgraph,"",@"SHT_CUDA_CALLGRAPH"
	.align	4
	.sectionentsize	8
	.align		4
        /*0000*/ 	.word	0x00000000
	.align		4
        /*0004*/ 	.word	0xffffffff
	.align		4
        /*0008*/ 	.word	0x00000000
	.align		4
        /*000c*/ 	.word	0xfffffffe
	.align		4
        /*0010*/ 	.word	0x00000000
	.align		4
        /*0014*/ 	.word	0xfffffffd
	.align		4
        /*0018*/ 	.word	0x00000000
	.align		4
        /*001c*/ 	.word	0xfffffffc


//--------------------- .nv.constant4             --------------------------
	.section	.nv.constant4,"a",@progbits
	.align	8
	.align		8
.nv.constant4:
        /*0000*/ 	.dword	_ZN34_INTERNAL_4e1233cb_4_k_cu_e5e98be74cuda3std3__45__cpo5beginE
	.align		8
        /*0008*/ 	.dword	_ZN34_INTERNAL_4e1233cb_4_k_cu_e5e98be74cuda3std3__45__cpo3endE
	.align		8
        /*0010*/ 	.dword	_ZN34_INTERNAL_4e1233cb_4_k_cu_e5e98be74cuda3std3__45__cpo6cbeginE
	.align		8
        /*0018*/ 	.dword	_ZN34_INTERNAL_4e1233cb_4_k_cu_e5e98be74cuda3std3__45__cpo4cendE
	.align		8
        /*0020*/ 	.dword	_ZN34_INTERNAL_4e1233cb_4_k_cu_e5e98be74cuda3std3__45__cpo6rbeginE
	.align		8
        /*0028*/ 	.dword	_ZN34_INTERNAL_4e1233cb_4_k_cu_e5e98be74cuda3std3__45__cpo4rendE
	.align		8
        /*0030*/ 	.dword	_ZN34_INTERNAL_4e1233cb_4_k_cu_e5e98be74cuda3std3__45__cpo7crbeginE
	.align		8
        /*0038*/ 	.dword	_ZN34_INTERNAL_4e1233cb_4_k_cu_e5e98be74cuda3std3__45__cpo5crendE
	.align		8
        /*0040*/ 	.dword	_ZN34_INTERNAL_4e1233cb_4_k_cu_e5e98be74cuda3std3__436_GLOBAL__N__4e1233cb_4_k_cu_e5e98be76ignoreE
	.align		8
        /*0048*/ 	.dword	_ZN34_INTERNAL_4e1233cb_4_k_cu_e5e98be74cuda3std3__419piecewise_constructE
	.align		8
        /*0050*/ 	.dword	_ZN34_INTERNAL_4e1233cb_4_k_cu_e5e98be74cuda3std3__48in_placeE
	.align		8
        /*0058*/ 	.dword	_ZN34_INTERNAL_4e1233cb_4_k_cu_e5e98be74cuda3std3__420unreachable_sentinelE
	.align		8
        /*0060*/ 	.dword	_ZN34_INTERNAL_4e1233cb_4_k_cu_e5e98be74cuda3std3__47nulloptE
	.align		8
        /*0068*/ 	.dword	_ZN34_INTERNAL_4e1233cb_4_k_cu_e5e98be74cuda3std3__48unexpectE
	.align		8
        /*0070*/ 	.dword	_ZN34_INTERNAL_4e1233cb_4_k_cu_e5e98be74cuda3std6ranges3__45__cpo4swapE
	.align		8
        /*0078*/ 	.dword	_ZN34_INTERNAL_4e1233cb_4_k_cu_e5e98be74cuda3std6ranges3__45__cpo9iter_moveE
	.align		8
        /*0080*/ 	.dword	_ZN34_INTERNAL_4e1233cb_4_k_cu_e5e98be74cuda3std6ranges3__45__cpo5beginE
	.align		8
        /*0088*/ 	.dword	_ZN34_INTERNAL_4e1233cb_4_k_cu_e5e98be74cuda3std6ranges3__45__cpo3endE
	.align		8
        /*0090*/ 	.dword	_ZN34_INTERNAL_4e1233cb_4_k_cu_e5e98be74cuda3std6ranges3__45__cpo6cbeginE
	.align		8
        /*0098*/ 	.dword	_ZN34_INTERNAL_4e1233cb_4_k_cu_e5e98be74cuda3std6ranges3__45__cpo4cendE
	.align		8
        /*00a0*/ 	.dword	_ZN34_INTERNAL_4e1233cb_4_k_cu_e5e98be74cuda3std6ranges3__45__cpo7advanceE
	.align		8
        /*00a8*/ 	.dword	_ZN34_INTERNAL_4e1233cb_4_k_cu_e5e98be74cuda3std6ranges3__45__cpo9iter_swapE
	.align		8
        /*00b0*/ 	.dword	_ZN34_INTERNAL_4e1233cb_4_k_cu_e5e98be74cuda3std6ranges3__45__cpo4nextE
	.align		8
        /*00b8*/ 	.dword	_ZN34_INTERNAL_4e1233cb_4_k_cu_e5e98be74cuda3std6ranges3__45__cpo4prevE
	.align		8
        /*00c0*/ 	.dword	_ZN34_INTERNAL_4e1233cb_4_k_cu_e5e98be74cuda3std6ranges3__45__cpo4dataE
	.align		8
        /*00c8*/ 	.dword	_ZN34_INTERNAL_4e1233cb_4_k_cu_e5e98be74cuda3std6ranges3__45__cpo5cdataE
	.align		8
        /*00d0*/ 	.dword	_ZN34_INTERNAL_4e1233cb_4_k_cu_e5e98be74cuda3std6ranges3__45__cpo4sizeE
	.align		8
        /*00d8*/ 	.dword	_ZN34_INTERNAL_4e1233cb_4_k_cu_e5e98be74cuda3std6ranges3__45__cpo5ssizeE
	.align		8
        /*00e0*/ 	.dword	_ZN34_INTERNAL_4e1233cb_4_k_cu_e5e98be74cuda3std6ranges3__45__cpo8distanceE
	.align		8
        /*00e8*/ 	.dword	_ZN34_INTERNAL_4e1233cb_4_k_cu_e5e98be76thrust24THRUST_300001_SM_1000_NS8cuda_cub3parE
	.align		8
        /*00f0*/ 	.dword	_ZN34_INTERNAL_4e1233cb_4_k_cu_e5e98be76thrust24THRUST_300001_SM_1000_NS8cuda_cub10par_nosyncE
	.align		8
        /*00f8*/ 	.dword	_ZN34_INTERNAL_4e1233cb_4_k_cu_e5e98be76thrust24THRUST_300001_SM_1000_NS6system6detail10sequential3seqE
	.align		8
        /*0100*/ 	.dword	_ZN34_INTERNAL_4e1233cb_4_k_cu_e5e98be76thrust24THRUST_300001_SM_1000_NS6system3cpp3parE
	.align		8
        /*0108*/ 	.dword	_ZN34_INTERNAL_4e1233cb_4_k_cu_e5e98be76thrust24THRUST_300001_SM_1000_NS12placeholders2_1E
	.align		8
        /*0110*/ 	.dword	_ZN34_INTERNAL_4e1233cb_4_k_cu_e5e98be76thrust24THRUST_300001_SM_1000_NS12placeholders2_2E
	.align		8
        /*0118*/ 	.dword	_ZN34_INTERNAL_4e1233cb_4_k_cu_e5e98be76thrust24THRUST_300001_SM_1000_NS12placeholders2_3E
	.align		8
        /*0120*/ 	.dword	_ZN34_INTERNAL_4e1233cb_4_k_cu_e5e98be76thrust24THRUST_300001_SM_1000_NS12placeholders2_4E
	.align		8
        /*0128*/ 	.dword	_ZN34_INTERNAL_4e1233cb_4_k_cu_e5e98be76thrust24THRUST_300001_SM_1000_NS12placeholders2_5E
	.align		8
        /*0130*/ 	.dword	_ZN34_INTERNAL_4e1233cb_4_k_cu_e5e98be76thrust24THRUST_300001_SM_1000_NS12placeholders2_6E
	.align		8
        /*0138*/ 	.dword	_ZN34_INTERNAL_4e1233cb_4_k_cu_e5e98be76thrust24THRUST_300001_SM_1000_NS12placeholders2_7E
	.align		8
        /*0140*/ 	.dword	_ZN34_INTERNAL_4e1233cb_4_k_cu_e5e98be76thrust24THRUST_300001_SM_1000_NS12placeholders2_8E
	.align		8
        /*0148*/ 	.dword	_ZN34_INTERNAL_4e1233cb_4_k_cu_e5e98be76thrust24THRUST_300001_SM_1000_NS12placeholders2_9E
	.align		8
        /*0150*/ 	.dword	_ZN34_INTERNAL_4e1233cb_4_k_cu_e5e98be76thrust24THRUST_300001_SM_1000_NS12placeholders3_10E
	.align		8
        /*0158*/ 	.dword	_ZN34_INTERNAL_4e1233cb_4_k_cu_e5e98be76thrust24THRUST_300001_SM_1000_NS3seqE
	.align		8
        /*0160*/ 	.dword	_ZN34_INTERNAL_4e1233cb_4_k_cu_e5e98be76thrust24THRUST_300001_SM_1000_NS6deviceE


//--------------------- .text._ZN3cub18CUB_300001_SM_10006detail11EmptyKernelIvEEvv --------------------------
	.section	.text._ZN3cub18CUB_300001_SM_10006detail11EmptyKernelIvEEvv,"ax",@progbits
	.align	128
        .global         _ZN3cub18CUB_300001_SM_10006detail11EmptyKernelIvEEvv
        .type           _ZN3cub18CUB_300001_SM_10006detail11EmptyKernelIvEEvv,@function
        .size           _ZN3cub18CUB_300001_SM_10006detail11EmptyKernelIvEEvv,(.L_x_2 - _ZN3cub18CUB_300001_SM_10006detail11EmptyKernelIvEEvv)
        .other          _ZN3cub18CUB_300001_SM_10006detail11EmptyKernelIvEEvv,@"STO_CUDA_ENTRY STV_DEFAULT"
_ZN3cub18CUB_300001_SM_10006detail11EmptyKernelIvEEvv:
.text._ZN3cub18CUB_300001_SM_10006detail11EmptyKernelIvEEvv:
[----:B------:R-:W-:Y:S01]  /*0000*/  LDC R1, c[0x0][0x37c] ;  /* 0x0000df00ff017b82 */ /* 0x000fe20000000800 */
[----:B------:R-:W-:Y:S05]  /*0010*/  EXIT ;  /* 0x000000000000794d */ /* 0x000fea0003800000 */
.L_x_0:
[----:B------:R-:W-:-:S00]  /*0020*/  BRA `(.L_x_0) ;  /* 0xfffffffc00fc7947 */ /* 0x000fc0000383ffff */
[----:B------:R-:W-:-:S00]  /*0030*/  NOP ;  /* 0x0000000000007918 */ /* 0x000fc00000000000 */
        /* <DEDUP_REMOVED lines=12> */
.L_x_2:


//--------------------- .text._Z14add_arrays_gpuPfS_S_i --------------------------
	.section	.text._Z14add_arrays_gpuPfS_S_i,"ax",@progbits
	.align	128
        .global         _Z14add_arrays_gpuPfS_S_i
        .type           _Z14add_arrays_gpuPfS_S_i,@function
        .size           _Z14add_arrays_gpuPfS_S_i,(.L_x_3 - _Z14add_arrays_gpuPfS_S_i)
        .other          _Z14add_arrays_gpuPfS_S_i,@"STO_CUDA_ENTRY STV_DEFAULT"
_Z14add_arrays_gpuPfS_S_i:
.text._Z14add_arrays_gpuPfS_S_i:
[----:B------:R-:W-:Y:S01]  /*0000*/  LDC R1, c[0x0][0x37c] ;  /* 0x0000df00ff017b82 */ /* 0x000fe20000000800 */
[----:B------:R-:W0:Y:S07]  /*0010*/  S2R R0, SR_TID.X ;  /* 0x0000000000007919 */ /* 0x000e2e0000002100 */
[----:B------:R-:W0:Y:S01]  /*0020*/  S2UR UR4, SR_CTAID.X ;  /* 0x00000000000479c3 */ /* 0x000e220000002500 */
[----:B------:R-:W1:Y:S07]  /*0030*/  LDCU UR5, c[0x0][0x398] ;  /* 0x00007300ff0577ac */ /* 0x000e6e0008000800 */
[----:B------:R-:W0:Y:S02]  /*0040*/  LDC R9, c[0x0][0x360] ;  /* 0x0000d800ff097b82 */ /* 0x000e240000000800 */
[----:B0-----:R-:W-:-:S05]  /*0050*/  IMAD R9, R9, UR4, R0 ;  /* 0x0000000409097c24 */ /* 0x001fca000f8e0200 */
[----:B-1----:R-:W-:-:S13]  /*0060*/  ISETP.GE.AND P0, PT, R9, UR5, PT ;  /* 0x0000000509007c0c */ /* 0x002fda000bf06270 */
[----:B------:R-:W-:Y:S05]  /*0070*/  @P0 EXIT ;  /* 0x000000000000094d */ /* 0x000fea0003800000 */
[----:B------:R-:W0:Y:S01]  /*0080*/  LDC.64 R2, c[0x0][0x380] ;  /* 0x0000e000ff027b82 */ /* 0x000e220000000a00 */
[----:B------:R-:W1:Y:S07]  /*0090*/  LDCU.64 UR4, c[0x0][0x358] ;  /* 0x00006b00ff0477ac */ /* 0x000e6e0008000a00 */
[----:B------:R-:W2:Y:S08]  /*00a0*/  LDC.64 R4, c[0x0][0x388] ;  /* 0x0000e200ff047b82 */ /* 0x000eb00000000a00 */
[----:B------:R-:W3:Y:S01]  /*00b0*/  LDC.64 R6, c[0x0][0x390] ;  /* 0x0000e400ff067b82 */ /* 0x000ee20000000a00 */
[----:B0-----:R-:W-:-:S06]  /*00c0*/  IMAD.WIDE R2, R9, 0x4, R2 ;  /* 0x0000000409027825 */ /* 0x001fcc00078e0202 */
[----:B-1----:R-:W4:Y:S01]  /*00d0*/  LDG.E R2, desc[UR4][R2.64] ;  /* 0x0000000402027981 */ /* 0x002f22000c1e1900 */
[----:B--2---:R-:W-:-:S06]  /*00e0*/  IMAD.WIDE R4, R9, 0x4, R4 ;  /* 0x0000000409047825 */ /* 0x004fcc00078e0204 */
[----:B------:R-:W4:Y:S01]  /*00f0*/  LDG.E R5, desc[UR4][R4.64] ;  /* 0x0000000404057981 */ /* 0x000f22000c1e1900 */
[----:B---3--:R-:W-:-:S04]  /*0100*/  IMAD.WIDE R6, R9, 0x4, R6 ;  /* 0x0000000409067825 */ /* 0x008fc800078e0206 */
[----:B----4-:R-:W-:-:S05]  /*0110*/  FADD R9, R2, R5 ;  /* 0x0000000502097221 */ /* 0x010fca0000000000 */
[----:B------:R-:W-:Y:S01]  /*0120*/  STG.E desc[UR4][R6.64], R9 ;  /* 0x0000000906007986 */ /* 0x000fe2000c101904 */
[----:B------:R-:W-:Y:S05]  /*0130*/  EXIT ;  /* 0x000000000000794d */ /* 0x000fea0003800000 */
.L_x_1:
        /* <DEDUP_REMOVED lines=12> */
.L_x_3:


//--------------------- .nv.shared.reserved.0     --------------------------
	.section	.nv.shared.reserved.0,"aw",@nobits
	.weak		__nv_reservedSMEM_offset_0_alias
	.size		__nv_reservedSMEM_offset_0_alias, 0, 64
	.other		__nv_reservedSMEM_offset_0_alias,@"STO_CUDA_RESERVED_SHARED STV_DEFAULT"
__nv_reservedSMEM_offset_0_alias:
	.zero		0
	.zero		64


//--------------------- .nv.global                --------------------------
	.section	.nv.global,"aw",@nobits
.nv.global:
	.type		_ZN34_INTERNAL_4e1233cb_4_k_cu_e5e98be76thrust24THRUST_300001_SM_1000_NS12placeholders2_8E,@object
	.size		_ZN34_INTERNAL_4e1233cb_4_k_cu_e5e98be76thrust24THRUST_300001_SM_1000_NS12placeholders2_8E,(_ZN34_INTERNAL_4e1233cb_4_k_cu_e5e98be74cuda3std3__436_GLOBAL__N__4e1233cb_4_k_cu_e5e98be76ignoreE - _ZN34_INTERNAL_4e1233cb_4_k_cu_e5e98be76thrust24THRUST_300001_SM_1000_NS12placeholders2_8E)
_ZN34_INTERNAL_4e1233cb_4_k_cu_e5e98be76thrust24THRUST_300001_SM_1000_NS12placeholders2_8E:
	.zero		1
	.type		_ZN34_INTERNAL_4e1233cb_4_k_cu_e5e98be74cuda3std3__436_GLOBAL__N__4e1233cb_4_k_cu_e5e98be76ignoreE,@object
	.size		_ZN34_INTERNAL_4e1233cb_4_k_cu_e5e98be74cuda3std3__436_GLOBAL__N__4e1233cb_4_k_cu_e5e98be76ignoreE,(_ZN34_INTERNAL_4e1233cb_4_k_cu_e5e98be74cuda3std6ranges3__45__cpo4dataE - _ZN34_INTERNAL_4e1233cb_4_k_cu_e5e98be74cuda3std3__436_GLOBAL__N__4e1233cb_4_k_cu_e5e98be76ignoreE)
_ZN34_INTERNAL_4e1233cb_4_k_cu_e5e98be74cuda3std3__436_GLOBAL__N__4e1233cb_4_k_cu_e5e98be76ignoreE:
	.zero		1
	.type		_ZN34_INTERNAL_4e1233cb_4_k_cu_e5e98be74cuda3std6ranges3__45__cpo4dataE,@object
	.size		_ZN34_INTERNAL_4e1233cb_4_k_cu_e5e98be74cuda3std6ranges3__45__cpo4dataE,(_ZN34_INTERNAL_4e1233cb_4_k_cu_e5e98be76thrust24THRUST_300001_SM_1000_NS6system3cpp3parE - _ZN34_INTERNAL_4e1233cb_4_k_cu_e5e98be74cuda3std6ranges3__45__cpo4dataE)
_ZN34_INTERNAL_4e1233cb_4_k_cu_e5e98be74cuda3std6ranges3__45__cpo4dataE:
	.zero		1
	.type		_ZN34_INTERNAL_4e1233cb_4_k_cu_e5e98be76thrust24THRUST_300001_SM_1000_NS6system3cpp3parE,@object
	.size		_ZN34_INTERNAL_4e1233cb_4_k_cu_e5e98be76thrust24THRUST_300001_SM_1000_NS6system3cpp3parE,(_ZN34_INTERNAL_4e1233cb_4_k_cu_e5e98be74cuda3std3__45__cpo5beginE - _ZN34_INTERNAL_4e1233cb_4_k_cu_e5e98be76thrust24THRUST_300001_SM_1000_NS6system3cpp3parE)
_ZN34_INTERNAL_4e1233cb_4_k_cu_e5e98be76thrust24THRUST_300001_SM_1000_NS6system3cpp3parE:
	.zero		1
	.type		_ZN34_INTERNAL_4e1233cb_4_k_cu_e5e98be74cuda3std3__45__cpo5beginE,@object
	.size		_ZN34_INTERNAL_4e1233cb_4_k_cu_e5e98be74cuda3std3__45__cpo5beginE,(_ZN34_INTERNAL_4e1233cb_4_k_cu_e5e98be74cuda3std6ranges3__45__cpo5beginE - _ZN34_INTERNAL_4e1233cb_4_k_cu_e5e98be74cuda3std3__45__cpo5beginE)
_ZN34_INTERNAL_4e1233cb_4_k_cu_e5e98be74cuda3std3__45__cpo5beginE:
	.zero		1
	.type		_ZN34_INTERNAL_4e1233cb_4_k_cu_e5e98be74cuda3std6ranges3__45__cpo5beginE,@object
	.size		_ZN34_INTERNAL_4e1233cb_4_k_cu_e5e98be74cuda3std6ranges3__45__cpo5beginE,(_ZN34_INTERNAL_4e1233cb_4_k_cu_e5e98be76thrust24THRUST_300001_SM_1000_NS6deviceE - _ZN34_INTERNAL_4e1233cb_4_k_cu_e5e98be74cuda3std6ranges3__45__cpo5beginE)
_ZN34_INTERNAL_4e1233cb_4_k_cu_e5e98be74cuda3std6ranges3__45__cpo5beginE:
	.zero		1
	.type		_ZN34_INTERNAL_4e1233cb_4_k_cu_e5e98be76thrust24THRUST_300001_SM_1000_NS6deviceE,@object
	.size		_ZN34_INTERNAL_4e1233cb_4_k_cu_e5e98be76thrust24THRUST_300001_SM_1000_NS6deviceE,(_ZN34_INTERNAL_4e1233cb_4_k_cu_e5e98be74cuda3std3__47nulloptE - _ZN34_INTERNAL_4e1233cb_4_k_cu_e5e98be76thrust24THRUST_300001_SM_1000_NS6deviceE)
_ZN34_INTERNAL_4e1233cb_4_k_cu_e5e98be76thrust24THRUST_300001_SM_1000_NS6deviceE:
	.zero		1
	.type		_ZN34_INTERNAL_4e1233cb_4_k_cu_e5e98be74cuda3std3__47nulloptE,@object
	.size		_ZN34_INTERNAL_4e1233cb_4_k_cu_e5e98be74cuda3std3__47nulloptE,(_ZN34_INTERNAL_4e1233cb_4_k_cu_e5e98be74cuda3std6ranges3__45__cpo8distanceE - _ZN34_INTERNAL_4e1233cb_4_k_cu_e5e98be74cuda3std3__47nulloptE)
_ZN34_INTERNAL_4e1233cb_4_k_cu_e5e98be74cuda3std3__47nulloptE:
	.zero		1
	.type		_ZN34_INTERNAL_4e1233cb_4_k_cu_e5e98be74cuda3std6ranges3__45__cpo8distanceE,@object
	.size		_ZN34_INTERNAL_4e1233cb_4_k_cu_e5e98be74cuda3std6ranges3__45__cpo8distanceE,(_ZN34_INTERNAL_4e1233cb_4_k_cu_e5e98be76thrust24THRUST_300001_SM_1000_NS12placeholders2_4E - _ZN34_INTERNAL_4e1233cb_4_k_cu_e5e98be74cuda3std6ranges3__45__cpo8distanceE)
_ZN34_INTERNAL_4e1233cb_4_k_cu_e5e98be74cuda3std6ranges3__45__cpo8distanceE:
	.zero		1
	.type		_ZN34_INTERNAL_4e1233cb_4_k_cu_e5e98be76thrust24THRUST_300001_SM_1000_NS12placeholders2_4E,@object
	.size		_ZN34_INTERNAL_4e1233cb_4_k_cu_e5e98be76thrust24THRUST_300001_SM_1000_NS12placeholders2_4E,(_ZN34_INTERNAL_4e1233cb_4_k_cu_e5e98be74cuda3std3__45__cpo6rbeginE - _ZN34_INTERNAL_4e1233cb_4_k_cu_e5e98be76thrust24THRUST_300001_SM_1000_NS12placeholders2_4E)
_ZN34_INTERNAL_4e1233cb_4_k_cu_e5e98be76thrust24THRUST_300001_SM_1000_NS12placeholders2_4E:
	.zero		1
	.type		_ZN34_INTERNAL_4e1233cb_4_k_cu_e5e98be74cuda3std3__45__cpo6rbeginE,@object
	.size		_ZN34_INTERNAL_4e1233cb_4_k_cu_e5e98be74cuda3std3__45__cpo6rbeginE,(_ZN34_INTERNAL_4e1233cb_4_k_cu_e5e98be74cuda3std6ranges3__45__cpo7advanceE - _ZN34_INTERNAL_4e1233cb_4_k_cu_e5e98be74cuda3std3__45__cpo6rbeginE)
_ZN34_INTERNAL_4e1233cb_4_k_cu_e5e98be74cuda3std3__45__cpo6rbeginE:
	.zero		1
	.type		_ZN34_INTERNAL_4e1233cb_4_k_cu_e5e98be74cuda3std6ranges3__45__cpo7advanceE,@object
	.size		_ZN34_INTERNAL_4e1233cb_4_k_cu_e5e98be74cuda3std6ranges3__45__cpo7advanceE,(_ZN34_INTERNAL_4e1233cb_4_k_cu_e5e98be76thrust24THRUST_300001_SM_1000_NS12placeholders3_10E - _ZN34_INTERNAL_4e1233cb_4_k_cu_e5e98be74cuda3std6ranges3__45__cpo7advanceE)
_ZN34_INTERNAL_4e1233cb_4_k_cu_e5e98be74cuda3std6ranges3__45__cpo7advanceE:
	.zero		1
	.type		_ZN34_INTERNAL_4e1233cb_4_k_cu_e5e98be76thrust24THRUST_300001_SM_1000_NS12placeholders3_10E,@object
	.size		_ZN34_INTERNAL_4e1233cb_4_k_cu_e5e98be76thrust24THRUST_300001_SM_1000_NS12placeholders3_10E,(_ZN34_INTERNAL_4e1233cb_4_k_cu_e5e98be74cuda3std3__48in_placeE - _ZN34_INTERNAL_4e1233cb_4_k_cu_e5e98be76thrust24THRUST_300001_SM_1000_NS12placeholders3_10E)
_ZN34_INTERNAL_4e1233cb_4_k_cu_e5e98be76thrust24THRUST_300001_SM_1000_NS12placeholders3_10E:
	.zero		1
	.type		_ZN34_INTERNAL_4e1233cb_4_k_cu_e5e98be74cuda3std3__48in_placeE,@object
	.size		_ZN34_INTERNAL_4e1233cb_4_k_cu_e5e98be74cuda3std3__48in_placeE,(_ZN34_INTERNAL_4e1233cb_4_k_cu_e5e98be74cuda3std6ranges3__45__cpo4sizeE - _ZN34_INTERNAL_4e1233cb_4_k_cu_e5e98be74cuda3std3__48in_placeE)
_ZN34_INTERNAL_4e1233cb_4_k_cu_e5e98be74cuda3std3__48in_placeE:
	.zero		1
	.type		_ZN34_INTERNAL_4e1233cb_4_k_cu_e5e98be74cuda3std6ranges3__45__cpo4sizeE,@object
	.size		_ZN34_INTERNAL_4e1233cb_4_k_cu_e5e98be74cuda3std6ranges3__45__cpo4sizeE,(_ZN34_INTERNAL_4e1233cb_4_k_cu_e5e98be76thrust24THRUST_300001_SM_1000_NS12placeholders2_2E - _ZN34_INTERNAL_4e1233cb_4_k_cu_e5e98be74cuda3std6ranges3__45__cpo4sizeE)
_ZN34_INTERNAL_4e1233cb_4_k_cu_e5e98be74cuda3std6ranges3__45__cpo4sizeE:
	.zero		1
	.type		_ZN34_INTERNAL_4e1233cb_4_k_cu_e5e98be76thrust24THRUST_300001_SM_1000_NS12placeholders2_2E,@object
	.size		_ZN34_INTERNAL_4e1233cb_4_k_cu_e5e98be76thrust24THRUST_300001_SM_1000_NS12placeholders2_2E,(_ZN34_INTERNAL_4e1233cb_4_k_cu_e5e98be74cuda3std3__45__cpo6cbeginE - _ZN34_INTERNAL_4e1233cb_4_k_cu_e5e98be76thrust24THRUST_300001_SM_1000_NS12placeholders2_2E)
_ZN34_INTERNAL_4e1233cb_4_k_cu_e5e98be76thrust24THRUST_300001_SM_1000_NS12placeholders2_2E:
	.zero		1
	.type		_ZN34_INTERNAL_4e1233cb_4_k_cu_e5e98be74cuda3std3__45__cpo6cbeginE,@object
	.size		_ZN34_INTERNAL_4e1233cb_4_k_cu_e5e98be74cuda3std3__45__cpo6cbeginE,(_ZN34_INTERNAL_4e1233cb_4_k_cu_e5e98be74cuda3std6ranges3__45__cpo6cbeginE - _ZN34_INTERNAL_4e1233cb_4_k_cu_e5e98be74cuda3std3__45__cpo6cbeginE)
_ZN34_INTERNAL_4e1233cb_4_k_cu_e5e98be74cuda3std3__45__cpo6cbeginE:
	.zero		1
	.type		_ZN34_INTERNAL_4e1233cb_4_k_cu_e5e98be74cuda3std6ranges3__45__cpo6cbeginE,@object
	.size		_ZN34_INTERNAL_4e1233cb_4_k_cu_e5e98be74cuda3std6ranges3__45__cpo6cbeginE,(_ZN34_INTERNAL_4e1233cb_4_k_cu_e5e98be76thrust24THRUST_300001_SM_1000_NS12placeholders2_6E - _ZN34_INTERNAL_4e1233cb_4_k_cu_e5e98be74cuda3std6ranges3__45__cpo6cbeginE)
_ZN34_INTERNAL_4e1233cb_4_k_cu_e5e98be74cuda3std6ranges3__45__cpo6cbeginE:
	.zero		1
	.type		_ZN34_INTERNAL_4e1233cb_4_k_cu_e5e98be76thrust24THRUST_300001_SM_1000_NS12placeholders2_6E,@object
	.size		_ZN34_INTERNAL_4e1233cb_4_k_cu_e5e98be76thrust24THRUST_300001_SM_1000_NS12placeholders2_6E,(_ZN34_INTERNAL_4e1233cb_4_k_cu_e5e98be74cuda3std3__45__cpo7crbeginE - _ZN34_INTERNAL_4e1233cb_4_k_cu_e5e98be76thrust24THRUST_300001_SM_1000_NS12placeholders2_6E)
_ZN34_INTERNAL_4e1233cb_4_k_cu_e5e98be76thrust24THRUST_300001_SM_1000_NS12placeholders2_6E:
	.zero		1
	.type		_ZN34_INTERNAL_4e1233cb_4_k_cu_e5e98be74cuda3std3__45__cpo7crbeginE,@object
	.size		_ZN34_INTERNAL_4e1233cb_4_k_cu_e5e98be74cuda3std3__45__cpo7crbeginE,(_ZN34_INTERNAL_4e1233cb_4_k_cu_e5e98be74cuda3std6ranges3__45__cpo4nextE - _ZN34_INTERNAL_4e1233cb_4_k_cu_e5e98be74cuda3std3__45__cpo7crbeginE)
_ZN34_INTERNAL_4e1233cb_4_k_cu_e5e98be74cuda3std3__45__cpo7crbeginE:
	.zero		1
	.type		_ZN34_INTERNAL_4e1233cb_4_k_cu_e5e98be74cuda3std6ranges3__45__cpo4nextE,@object
	.size		_ZN34_INTERNAL_4e1233cb_4_k_cu_e5e98be74cuda3std6ranges3__45__cpo4nextE,(_ZN34_INTERNAL_4e1233cb_4_k_cu_e5e98be74cuda3std6ranges3__45__cpo4swapE - _ZN34_INTERNAL_4e1233cb_4_k_cu_e5e98be74cuda3std6ranges3__45__cpo4nextE)
_ZN34_INTERNAL_4e1233cb_4_k_cu_e5e98be74cuda3std6ranges3__45__cpo4nextE:
	.zero		1
	.type		_ZN34_INTERNAL_4e1233cb_4_k_cu_e5e98be74cuda3std6ranges3__45__cpo4swapE,@object
	.size		_ZN34_INTERNAL_4e1233cb_4_k_cu_e5e98be74cuda3std6ranges3__45__cpo4swapE,(_ZN34_INTERNAL_4e1233cb_4_k_cu_e5e98be76thrust24THRUST_300001_SM_1000_NS8cuda_cub10par_nosyncE - _ZN34_INTERNAL_4e1233cb_4_k_cu_e5e98be74cuda3std6ranges3__45__cpo4swapE)
_ZN34_INTERNAL_4e1233cb_4_k_cu_e5e98be74cuda3std6ranges3__45__cpo4swapE:
	.zero		1
	.type		_ZN34_INTERNAL_4e1233cb_4_k_cu_e5e98be76thrust24THRUST_300001_SM_1000_NS8cuda_cub10par_nosyncE,@object
	.size		_ZN34_INTERNAL_4e1233cb_4_k_cu_e5e98be76thrust24THRUST_300001_SM_1000_NS8cuda_cub10par_nosyncE,(_ZN34_INTERNAL_4e1233cb_4_k_cu_e5e98be76thrust24THRUST_300001_SM_1000_NS3seqE - _ZN34_INTERNAL_4e1233cb_4_k_cu_e5e98be76thrust24THRUST_300001_SM_1000_NS8cuda_cub10par_nosyncE)
_ZN34_INTERNAL_4e1233cb_4_k_cu_e5e98be76thrust24THRUST_300001_SM_1000_NS8cuda_cub10par_nosyncE:
	.zero		1
	.type		_ZN34_INTERNAL_4e1233cb_4_k_cu_e5e98be76thrust24THRUST_300001_SM_1000_NS3seqE,@object
	.size		_ZN34_INTERNAL_4e1233cb_4_k_cu_e5e98be76thrust24THRUST_300001_SM_1000_NS3seqE,(_ZN34_INTERNAL_4e1233cb_4_k_cu_e5e98be74cuda3std3__420unreachable_sentinelE - _ZN34_INTERNAL_4e1233cb_4_k_cu_e5e98be76thrust24THRUST_300001_SM_1000_NS3seqE)
_ZN34_INTERNAL_4e1233cb_4_k_cu_e5e98be76thrust24THRUST_300001_SM_1000_NS3seqE:
	.zero		1
	.type		_ZN34_INTERNAL_4e1233cb_4_k_cu_e5e98be74cuda3std3__420unreachable_sentinelE,@object
	.size		_ZN34_INTERNAL_4e1233cb_4_k_cu_e5e98be74cuda3std3__420unreachable_sentinelE,(_ZN34_INTERNAL_4e1233cb_4_k_cu_e5e98be74cuda3std6ranges3__45__cpo5ssizeE - _ZN34_INTERNAL_4e1233cb_4_k_cu_e5e98be74cuda3std3__420unreachable_sentinelE)
_ZN34_INTERNAL_4e1233cb_4_k_cu_e5e98be74cuda3std3__420unreachable_sentinelE:
	.zero		1
	.type		_ZN34_INTERNAL_4e1233cb_4_k_cu_e5e98be74cuda3std6ranges3__45__cpo5ssizeE,@object
	.size		_ZN34_INTERNAL_4e1233cb_4_k_cu_e5e98be74cuda3std6ranges3__45__cpo5ssizeE,(_ZN34_INTERNAL_4e1233cb_4_k_cu_e5e98be76thrust24THRUST_300001_SM_1000_NS12placeholders2_3E - _ZN34_INTERNAL_4e1233cb_4_k_cu_e5e98be74cuda3std6ranges3__45__cpo5ssizeE)
_ZN34_INTERNAL_4e1233cb_4_k_cu_e5e98be74cuda3std6ranges3__45__cpo5ssizeE:
	.zero		1
	.type		_ZN34_INTERNAL_4e1233cb_4_k_cu_e5e98be76thrust24THRUST_300001_SM_1000_NS12placeholders2_3E,@object
	.size		_ZN34_INTERNAL_4e1233cb_4_k_cu_e5e98be76thrust24THRUST_300001_SM_1000_NS12placeholders2_3E,(_ZN34_INTERNAL_4e1233cb_4_k_cu_e5e98be74cuda3std3__45__cpo4cendE - _ZN34_INTERNAL_4e1233cb_4_k_cu_e5e98be76thrust24THRUST_300001_SM_1000_NS12placeholders2_3E)
_ZN34_INTERNAL_4e1233cb_4_k_cu_e5e98be76thrust24THRUST_300001_SM_1000_NS12placeholders2_3E:
	.zero		1
	.type		_ZN34_INTERNAL_4e1233cb_4_k_cu_e5e98be74cuda3std3__45__cpo4cendE,@object
	.size		_ZN34_INTERNAL_4e1233cb_4_k_cu_e5e98be74cuda3std3__45__cpo4cendE,(_ZN34_INTERNAL_4e1233cb_4_k_cu_e5e98be74cuda3std6ranges3__45__cpo4cendE - _ZN34_INTERNAL_4e1233cb_4_k_cu_e5e98be74cuda3std3__45__cpo4cendE)
_ZN34_INTERNAL_4e1233cb_4_k_cu_e5e98be74cuda3std3__45__cpo4cendE:
	.zero		1
	.type		_ZN34_INTERNAL_4e1233cb_4_k_cu_e5e98be74cuda3std6ranges3__45__cpo4cendE,@object
	.size		_ZN34_INTERNAL_4e1233cb_4_k_cu_e5e98be74cuda3std6ranges3__45__cpo4cendE,(_ZN34_INTERNAL_4e1233cb_4_k_cu_e5e98be76thrust24THRUST_300001_SM_1000_NS12placeholders2_7E - _ZN34_INTERNAL_4e1233cb_4_k_cu_e5e98be74cuda3std6ranges3__45__cpo4cendE)
_ZN34_INTERNAL_4e1233cb_4_k_cu_e5e98be74cuda3std6ranges3__45__cpo4cendE:
	.zero		1
	.type		_ZN34_INTERNAL_4e1233cb_4_k_cu_e5e98be76thrust24THRUST_300001_SM_1000_NS12placeholders2_7E,@object
	.size		_ZN34_INTERNAL_4e1233cb_4_k_cu_e5e98be76thrust24THRUST_300001_SM_1000_NS12placeholders2_7E,(_ZN34_INTERNAL_4e1233cb_4_k_cu_e5e98be74cuda3std3__45__cpo5crendE - _ZN34_INTERNAL_4e1233cb_4_k_cu_e5e98be76thrust24THRUST_300001_SM_1000_NS12placeholders2_7E)
_ZN34_INTERNAL_4e1233cb_4_k_cu_e5e98be76thrust24THRUST_300001_SM_1000_NS12placeholders2_7E:
	.zero		1
	.type		_ZN34_INTERNAL_4e1233cb_4_k_cu_e5e98be74cuda3std3__45__cpo5crendE,@object
	.size		_ZN34_INTERNAL_4e1233cb_4_k_cu_e5e98be74cuda3std3__45__cpo5crendE,(_ZN34_INTERNAL_4e1233cb_4_k_cu_e5e98be74cuda3std6ranges3__45__cpo4prevE - _ZN34_INTERNAL_4e1233cb_4_k_cu_e5e98be74cuda3std3__45__cpo5crendE)
_ZN34_INTERNAL_4e1233cb_4_k_cu_e5e98be74cuda3std3__45__cpo5crendE:
	.zero		1
	.type		_ZN34_INTERNAL_4e1233cb_4_k_cu_e5e98be74cuda3std6ranges3__45__cpo4prevE,@object
	.size		_ZN34_INTERNAL_4e1233cb_4_k_cu_e5e98be74cuda3std6ranges3__45__cpo4prevE,(_ZN34_INTERNAL_4e1233cb_4_k_cu_e5e98be74cuda3std6ranges3__45__cpo9iter_moveE - _ZN34_INTERNAL_4e1233cb_4_k_cu_e5e98be74cuda3std6ranges3__45__cpo4prevE)
_ZN34_INTERNAL_4e1233cb_4_k_cu_e5e98be74cuda3std6ranges3__45__cpo4prevE:
	.zero		1
	.type		_ZN34_INTERNAL_4e1233cb_4_k_cu_e5e98be74cuda3std6ranges3__45__cpo9iter_moveE,@object
	.size		_ZN34_INTERNAL_4e1233cb_4_k_cu_e5e98be74cuda3std6ranges3__45__cpo9iter_moveE,(_ZN34_INTERNAL_4e1233cb_4_k_cu_e5e98be76thrust24THRUST_300001_SM_1000_NS6system6detail10sequential3seqE - _ZN34_INTERNAL_4e1233cb_4_k_cu_e5e98be74cuda3std6ranges3__45__cpo9iter_moveE)
_ZN34_INTERNAL_4e1233cb_4_k_cu_e5e98be74cuda3std6ranges3__45__cpo9iter_moveE:
	.zero		1
	.type		_ZN34_INTERNAL_4e1233cb_4_k_cu_e5e98be76thrust24THRUST_300001_SM_1000_NS6system6detail10sequential3seqE,@object
	.size		_ZN34_INTERNAL_4e1233cb_4_k_cu_e5e98be76thrust24THRUST_300001_SM_1000_NS6system6detail10sequential3seqE,(_ZN34_INTERNAL_4e1233cb_4_k_cu_e5e98be76thrust24THRUST_300001_SM_1000_NS12placeholders2_9E - _ZN34_INTERNAL_4e1233cb_4_k_cu_e5e98be76thrust24THRUST_300001_SM_1000_NS6system6detail10sequential3seqE)
_ZN34_INTERNAL_4e1233cb_4_k_cu_e5e98be76thrust24THRUST_300001_SM_1000_NS6system6detail10sequential3seqE:
	.zero		1
	.type		_ZN34_INTERNAL_4e1233cb_4_k_cu_e5e98be76thrust24THRUST_300001_SM_1000_NS12placeholders2_9E,@object
	.size		_ZN34_INTERNAL_4e1233cb_4_k_cu_e5e98be76thrust24THRUST_300001_SM_1000_NS12placeholders2_9E,(_ZN34_INTERNAL_4e1233cb_4_k_cu_e5e98be74cuda3std3__419piecewise_constructE - _ZN34_INTERNAL_4e1233cb_4_k_cu_e5e98be76thrust24THRUST_300001_SM_1000_NS12placeholders2_9E)
_ZN34_INTERNAL_4e1233cb_4_k_cu_e5e98be76thrust24THRUST_300001_SM_1000_NS12placeholders2_9E:
	.zero		1
	.type		_ZN34_INTERNAL_4e1233cb_4_k_cu_e5e98be74cuda3std3__419piecewise_constructE,@object
	.size		_ZN34_INTERNAL_4e1233cb_4_k_cu_e5e98be74cuda3std3__419piecewise_constructE,(_ZN34_INTERNAL_4e1233cb_4_k_cu_e5e98be74cuda3std6ranges3__45__cpo5cdataE - _ZN34_INTERNAL_4e1233cb_4_k_cu_e5e98be74cuda3std3__419piecewise_constructE)
_ZN34_INTERNAL_4e1233cb_4_k_cu_e5e98be74cuda3std3__419piecewise_constructE:
	.zero		1
	.type		_ZN34_INTERNAL_4e1233cb_4_k_cu_e5e98be74cuda3std6ranges3__45__cpo5cdataE,@object
	.size		_ZN34_INTERNAL_4e1233cb_4_k_cu_e5e98be74cuda3std6ranges3__45__cpo5cdataE,(_ZN34_INTERNAL_4e1233cb_4_k_cu_e5e98be76thrust24THRUST_300001_SM_1000_NS12placeholders2_1E - _ZN34_INTERNAL_4e1233cb_4_k_cu_e5e98be74cuda3std6ranges3__45__cpo5cdataE)
_ZN34_INTERNAL_4e1233cb_4_k_cu_e5e98be74cuda3std6ranges3__45__cpo5cdataE:
	.zero		1
	.type		_ZN34_INTERNAL_4e1233cb_4_k_cu_e5e98be76thrust24THRUST_300001_SM_1000_NS12placeholders2_1E,@object
	.size		_ZN34_INTERNAL_4e1233cb_4_k_cu_e5e98be76thrust24THRUST_300001_SM_1000_NS12placeholders2_1E,(_ZN34_INTERNAL_4e1233cb_4_k_cu_e5e98be74cuda3std3__45__cpo3endE - _ZN34_INTERNAL_4e1233cb_4_k_cu_e5e98be76thrust24THRUST_300001_SM_1000_NS12placeholders2_1E)
_ZN34_INTERNAL_4e1233cb_4_k_cu_e5e98be76thrust24THRUST_300001_SM_1000_NS12placeholders2_1E:
	.zero		1
	.type		_ZN34_INTERNAL_4e1233cb_4_k_cu_e5e98be74cuda3std3__45__cpo3endE,@object
	.size		_ZN34_INTERNAL_4e1233cb_4_k_cu_e5e98be74cuda3std3__45__cpo3endE,(_ZN34_INTERNAL_4e1233cb_4_k_cu_e5e98be74cuda3std6ranges3__45__cpo3endE - _ZN34_INTERNAL_4e1233cb_4_k_cu_e5e98be74cuda3std3__45__cpo3endE)
_ZN34_INTERNAL_4e1233cb_4_k_cu_e5e98be74cuda3std3__45__cpo3endE:
	.zero		1
	.type		_ZN34_INTERNAL_4e1233cb_4_k_cu_e5e98be74cuda3std6ranges3__45__cpo3endE,@object
	.size		_ZN34_INTERNAL_4e1233cb_4_k_cu_e5e98be74cuda3std6ranges3__45__cpo3endE,(_ZN34_INTERNAL_4e1233cb_4_k_cu_e5e98be76thrust24THRUST_300001_SM_1000_NS12placeholders2_5E - _ZN34_INTERNAL_4e1233cb_4_k_cu_e5e98be74cuda3std6ranges3__45__cpo3endE)
_ZN34_INTERNAL_4e1233cb_4_k_cu_e5e98be74cuda3std6ranges3__45__cpo3endE:
	.zero		1
	.type		_ZN34_INTERNAL_4e1233cb_4_k_cu_e5e98be76thrust24THRUST_300001_SM_1000_NS12placeholders2_5E,@object
	.size		_ZN34_INTERNAL_4e1233cb_4_k_cu_e5e98be76thrust24THRUST_300001_SM_1000_NS12placeholders2_5E,(_ZN34_INTERNAL_4e1233cb_4_k_cu_e5e98be74cuda3std3__45__cpo4rendE - _ZN34_INTERNAL_4e1233cb_4_k_cu_e5e98be76thrust24THRUST_300001_SM_1000_NS12placeholders2_5E)
_ZN34_INTERNAL_4e1233cb_4_k_cu_e5e98be76thrust24THRUST_300001_SM_1000_NS12placeholders2_5E:
	.zero		1
	.type		_ZN34_INTERNAL_4e1233cb_4_k_cu_e5e98be74cuda3std3__45__cpo4rendE,@object
	.size		_ZN34_INTERNAL_4e1233cb_4_k_cu_e5e98be74cuda3std3__45__cpo4rendE,(_ZN34_INTERNAL_4e1233cb_4_k_cu_e5e98be74cuda3std6ranges3__45__cpo9iter_swapE - _ZN34_INTERNAL_4e1233cb_4_k_cu_e5e98be74cuda3std3__45__cpo4rendE)
_ZN34_INTERNAL_4e1233cb_4_k_cu_e5e98be74cuda3std3__45__cpo4rendE:
	.zero		1
	.type		_ZN34_INTERNAL_4e1233cb_4_k_cu_e5e98be74cuda3std6ranges3__45__cpo9iter_swapE,@object
	.size		_ZN34_INTERNAL_4e1233cb_4_k_cu_e5e98be74cuda3std6ranges3__45__cpo9iter_swapE,(_ZN34_INTERNAL_4e1233cb_4_k_cu_e5e98be74cuda3std3__48unexpectE - _ZN34_INTERNAL_4e1233cb_4_k_cu_e5e98be74cuda3std6ranges3__45__cpo9iter_swapE)
_ZN34_INTERNAL_4e1233cb_4_k_cu_e5e98be74cuda3std6ranges3__45__cpo9iter_swapE:
	.zero		1
	.type		_ZN34_INTERNAL_4e1233cb_4_k_cu_e5e98be74cuda3std3__48unexpectE,@object
	.size		_ZN34_INTERNAL_4e1233cb_4_k_cu_e5e98be74cuda3std3__48unexpectE,(_ZN34_INTERNAL_4e1233cb_4_k_cu_e5e98be76thrust24THRUST_300001_SM_1000_NS8cuda_cub3parE - _ZN34_INTERNAL_4e1233cb_4_k_cu_e5e98be74cuda3std3__48unexpectE)
_ZN34_INTERNAL_4e1233cb_4_k_cu_e5e98be74cuda3std3__48unexpectE:
	.zero		1
	.type		_ZN34_INTERNAL_4e1233cb_4_k_cu_e5e98be76thrust24THRUST_300001_SM_1000_NS8cuda_cub3parE,@object
	.size		_ZN34_INTERNAL_4e1233cb_4_k_cu_e5e98be76thrust24THRUST_300001_SM_1000_NS8cuda_cub3parE,(.L_29 - _ZN34_INTERNAL_4e1233cb_4_k_cu_e5e98be76thrust24THRUST_300001_SM_1000_NS8cuda_cub3parE)
_ZN34_INTERNAL_4e1233cb_4_k_cu_e5e98be76thrust24THRUST_300001_SM_1000_NS8cuda_cub3parE:
	.zero		1
.L_29:


//--------------------- .nv.constant0._ZN3cub18CUB_300001_SM_10006detail11EmptyKernelIvEEvv --------------------------
	.section	.nv.constant0._ZN3cub18CUB_300001_SM_10006detail11EmptyKernelIvEEvv,"a",@progbits
	.sectionflags	@""
	.align	4
.nv.constant0._ZN3cub18CUB_300001_SM_10006detail11EmptyKernelIvEEvv:
	.zero		896


//--------------------- .nv.constant0._Z14add_arrays_gpuPfS_S_i --------------------------
	.section	.nv.constant0._Z14add_arrays_gpuPfS_S_i,"a",@progbits
	.sectionflags	@""
	.align	4
.nv.constant0._Z14add_arrays_gpuPfS_S_i:
	.zero		924


//--------------------- SYMBOLS --------------------------

	.type		.nv.reservedSmem.offset0,@object
	.size		.nv.reservedSmem.offset0,0x4
